//
// Generated by NVIDIA NVVM Compiler
//
// Compiler Build ID: CL-36424714
// Cuda compilation tools, release 13.0, V13.0.88
// Based on NVVM 20.0.0
//

.version 9.0
.target sm_100
.address_size 64

	// .globl	_Z4loopi
.extern .func  (.param .b32 func_retval0) vprintf
(
	.param .b64 vprintf_param_0,
	.param .b64 vprintf_param_1
)
;
.global .align 1 .b8 $str[29] = {84, 104, 105, 115, 32, 105, 115, 32, 105, 116, 101, 114, 97, 116, 105, 111, 110, 32, 110, 117, 109, 98, 101, 114, 32, 37, 100, 10};

.visible .entry _Z4loopi(
	.param .u32 _Z4loopi_param_0
)
{
	.local .align 8 .b8 	__local_depot0[8];
	.reg .b64 	%SP;
	.reg .b64 	%SPL;
	.reg .b32 	%r<7>;
	.reg .b64 	%rd<5>;

	mov.u64 	%SPL, __local_depot0;
	cvta.local.u64 	%SP, %SPL;
	add.u64 	%rd1, %SP, 0;
	add.u64 	%rd2, %SPL, 0;
	mov.u32 	%r1, %tid.x;
	mov.u32 	%r2, %ctaid.x;
	mov.u32 	%r3, %ntid.x;
	mad.lo.s32 	%r4, %r2, %r3, %r1;
	st.local.u32 	[%rd2], %r4;
	mov.u64 	%rd3, $str;
	cvta.global.u64 	%rd4, %rd3;
	{ // callseq 0, 0
	.param .b64 param0;
	st.param.b64 	[param0], %rd4;
	.param .b64 param1;
	st.param.b64 	[param1], %rd1;
	.param .b32 retval0;
	call.uni (retval0), 
	vprintf, 
	(
	param0, 
	param1
	);
	ld.param.b32 	%r5, [retval0];
	} // callseq 0
	ret;

}


// ===== COMPILED SASS (sm_100) =====

	.target	sm_100

	.elftype	@"ET_EXEC"


//--------------------- .note.nv.tkinfo           --------------------------
	.section	.note.nv.tkinfo,"",@"SHT_NOTE"
	.sectionflags	@"SHF_NOTE_NV_TKINFO"
	.tkinfo
        /*0018*/ 	.word	0x00000002
        /*0030*/ 	.string	""
        /*0030*/ 	.string	"ptxas"
        /*0030*/ 	.string	"Cuda compilation tools, release 13.0, V13.0.88"
        /*0030*/ 	.string	"Build cuda_13.0.r13.0/compiler.36424714_0"
        /*0030*/ 	.string	"-arch sm_100 -m 64 "



//--------------------- .note.nv.cuinfo           --------------------------
	.section	.note.nv.cuinfo,"",@"SHT_NOTE"
	.sectionflags	@"SHF_NOTE_NV_CUINFO"
        /*0018*/ 	.short	0x0002
        /*001a*/ 	.short	0x0064
        /*001c*/ 	.short	0x0082
	.zero		2


//--------------------- .nv.info                  --------------------------
	.section	.nv.info,"",@"SHT_CUDA_INFO"
	.align	4


	//----- nvinfo : EIATTR_REGCOUNT
	.align		4
        /*0000*/ 	.byte	0x04, 0x2f
        /*0002*/ 	.short	(.L_2 - .L_1)
	.align		4
.L_1:
        /*0004*/ 	.word	index@(_Z4loopi)
        /*0008*/ 	.word	0x00000018


	//----- nvinfo : EIATTR_FRAME_SIZE
	.align		4
.L_2:
        /*000c*/ 	.byte	0x04, 0x11
        /*000e*/ 	.short	(.L_4 - .L_3)
	.align		4
.L_3:
        /*0010*/ 	.word	index@(_Z4loopi)
        /*0014*/ 	.word	0x00000008


	//----- nvinfo : EIATTR_MIN_STACK_SIZE
	.align		4
.L_4:
        /*0018*/ 	.byte	0x04, 0x12
        /*001a*/ 	.short	(.L_6 - .L_5)
	.align		4
.L_5:
        /*001c*/ 	.word	index@(_Z4loopi)
        /*0020*/ 	.word	0x00000008
.L_6:


//--------------------- .nv.compat                --------------------------
	.section	.nv.compat,"",@"SHT_CUDA_COMPAT_INFO"
	.align	4
        /*0000*/ 	.byte	0x02, 0x09, 0x00, 0x00, 0x02, 0x02, 0x01, 0x00, 0x02, 0x05, 0x05, 0x00, 0x03, 0x07, 0x01, 0x01
        /*0010*/ 	.byte	0x02, 0x03, 0x00, 0x00, 0x02, 0x06, 0x01, 0x00, 0x04, 0x0b, 0x08, 0x00, 0x09, 0x00, 0x00, 0x00
        /*0020*/ 	.byte	0x00, 0x00, 0x00, 0x00


//--------------------- .nv.info._Z4loopi         --------------------------
	.section	.nv.info._Z4loopi,"",@"SHT_CUDA_INFO"
	.sectionflags	@""
	.align	4


	//----- nvinfo : EIATTR_CUDA_API_VERSION
	.align		4
        /*0000*/ 	.byte	0x04, 0x37
        /*0002*/ 	.short	(.L_8 - .L_7)
.L_7:
        /*0004*/ 	.word	0x00000082


	//----- nvinfo : EIATTR_KPARAM_INFO
	.align		4
.L_8:
        /*0008*/ 	.byte	0x04, 0x17
        /*000a*/ 	.short	(.L_10 - .L_9)
.L_9:
        /*000c*/ 	.word	0x00000000
        /*0010*/ 	.short	0x0000
        /*0012*/ 	.short	0x0000
        /*0014*/ 	.byte	0x00, 0xf0, 0x11, 0x00


	//----- nvinfo : EIATTR_SPARSE_MMA_MASK
	.align		4
.L_10:
        /*0018*/ 	.byte	0x03, 0x50
        /*001a*/ 	.short	0x0000


	//----- nvinfo : EIATTR_MAXREG_COUNT
	.align		4
        /*001c*/ 	.byte	0x03, 0x1b
        /*001e*/ 	.short	0x00ff


	//----- nvinfo : EIATTR_EXTERNS
	.align		4
        /*0020*/ 	.byte	0x04, 0x0f
        /*0022*/ 	.short	(.L_12 - .L_11)


	//   ....[0]....
	.align		4
.L_11:
        /*0024*/ 	.word	index@(vprintf)


	//----- nvinfo : EIATTR_MERCURY_ISA_VERSION
	.align		4
.L_12:
        /*0028*/ 	.byte	0x03, 0x5f
        /*002a*/ 	.short	0x0101


	//----- nvinfo : EIATTR_VRC_CTA_INIT_COUNT
	.align		4
        /*002c*/ 	.byte	0x02, 0x4a
	.zero		1
	.zero		1


	//----- nvinfo : EIATTR_SYSCALL_OFFSETS
	.align		4
        /*0030*/ 	.byte	0x04, 0x46
        /*0032*/ 	.short	(.L_14 - .L_13)


	//   ....[0]....
.L_13:
        /*0034*/ 	.word	0x00000110


	//----- nvinfo : EIATTR_EXIT_INSTR_OFFSETS
	.align		4
.L_14:
        /*0038*/ 	.byte	0x04, 0x1c
        /*003a*/ 	.short	(.L_16 - .L_15)


	//   ....[0]....
.L_15:
        /*003c*/ 	.word	0x00000120


	//----- nvinfo : EIATTR_CBANK_PARAM_SIZE
	.align		4
.L_16:
        /*0040*/ 	.byte	0x03, 0x19
        /*0042*/ 	.short	0x0004


	//----- nvinfo : EIATTR_PARAM_CBANK
	.align		4
        /*0044*/ 	.byte	0x04, 0x0a
        /*0046*/ 	.short	(.L_18 - .L_17)
	.align		4
.L_17:
        /*0048*/ 	.word	index@(.nv.constant0._Z4loopi)
        /*004c*/ 	.short	0x0380
        /*004e*/ 	.short	0x0004


	//----- nvinfo : EIATTR_SW_WAR
	.align		4
.L_18:
        /*0050*/ 	.byte	0x04, 0x36
        /*0052*/ 	.short	(.L_20 - .L_19)
.L_19:
        /*0054*/ 	.word	0x00000008
.L_20:


//--------------------- .nv.callgraph             --------------------------
	.section	.nv.callgraph,"",@"SHT_CUDA_CALLGRAPH"
	.align	4
	.sectionentsize	8
	.align		4
        /*0000*/ 	.word	0x00000000
	.align		4
        /*0004*/ 	.word	0xffffffff
	.align		4
        /*0008*/ 	.word	index@(_Z4loopi)
	.align		4
        /*000c*/ 	.word	index@(vprintf)
	.align		4
        /*0010*/ 	.word	0x00000000
	.align		4
        /*0014*/ 	.word	0xfffffffe
	.align		4
        /*0018*/ 	.word	0x00000000
	.align		4
        /*001c*/ 	.word	0xfffffffd
	.align		4
        /*0020*/ 	.word	0x00000000
	.align		4
        /*0024*/ 	.word	0xfffffffc


//--------------------- .nv.constant4             --------------------------
	.section	.nv.constant4,"a",@progbits
	.align	8
	.align		8
.nv.constant4:
        /*0000*/ 	.dword	vprintf
	.align		8
        /*0008*/ 	.dword	$str


//--------------------- .text._Z4loopi            --------------------------
	.section	.text._Z4loopi,"ax",@progbits
	.align	128
        .global         _Z4loopi
        .type           _Z4loopi,@function
        .size           _Z4loopi,(.L_x_2 - _Z4loopi)
        .other          _Z4loopi,@"STO_CUDA_ENTRY STV_DEFAULT"
_Z4loopi:
.text._Z4loopi:
[----:B------:R-:W0:Y:S01]  /*0000*/  LDC R1, c[0x0][0x37c] ;  /* 0x0000df00ff017b82 */ /* 0x000e220000000800 */
[----:B------:R-:W1:Y:S01]  /*0010*/  S2R R0, SR_TID.X ;  /* 0x0000000000007919 */ /* 0x000e620000002100 */
[----:B------:R-:W2:Y:S06]  /*0020*/  LDCU UR5, c[0x0][0x2fc] ;  /* 0x00005f80ff0577ac */ /* 0x000eac0008000800 */
[----:B------:R-:W1:Y:S01]  /*0030*/  S2UR UR6, SR_CTAID.X ;  /* 0x00000000000679c3 */ /* 0x000e620000002500 */
[----:B------:R-:W-:Y:S01]  /*0040*/  MOV R2, 0x0 ;  /* 0x0000000000027802 */ /* 0x000fe20000000f00 */
[----:B0-----:R-:W-:Y:S01]  /*0050*/  VIADD R1, R1, 0xfffffff8 ;  /* 0xfffffff801017836 */ /* 0x001fe20000000000 */
[----:B------:R-:W0:Y:S05]  /*0060*/  LDCU UR4, c[0x0][0x2f8] ;  /* 0x00005f00ff0477ac */ /* 0x000e2a0008000800 */
[----:B------:R-:W1:Y:S01]  /*0070*/  LDC R3, c[0x0][0x360] ;  /* 0x0000d800ff037b82 */ /* 0x000e620000000800 */
[----:B0-----:R-:W-:-:S05]  /*0080*/  IADD3 R6, P0, PT, R1, UR4, RZ ;  /* 0x0000000401067c10 */ /* 0x001fca000ff1e0ff */
[----:B--2---:R-:W-:Y:S02]  /*0090*/  IMAD.X R7, RZ, RZ, UR5, P0 ;  /* 0x00000005ff077e24 */ /* 0x004fe400080e06ff */
[----:B-1----:R-:W-:Y:S01]  /*00a0*/  IMAD R0, R3, UR6, R0 ;  /* 0x0000000603007c24 */ /* 0x002fe2000f8e0200 */
[----:B------:R-:W0:Y:S01]  /*00b0*/  LDCU.64 UR6, c[0x4][0x8] ;  /* 0x01000100ff0677ac */ /* 0x000e220008000a00 */
[----:B------:R-:W1:Y:S03]  /*00c0*/  LDC.64 R2, c[0x4][R2] ;  /* 0x0100000002027b82 */ /* 0x000e660000000a00 */
[----:B------:R2:W-:Y:S01]  /*00d0*/  STL [R1], R0 ;  /* 0x0000000001007387 */ /* 0x0005e20000100800 */
[----:B0-----:R-:W-:Y:S01]  /*00e0*/  IMAD.U32 R4, RZ, RZ, UR6 ;  /* 0x00000006ff047e24 */ /* 0x001fe2000f8e00ff */
[----:B--2---:R-:W-:-:S07]  /*00f0*/  MOV R5, UR7 ;  /* 0x0000000700057c02 */ /* 0x004fce0008000f00 */
[----:B------:R-:W-:-:S07]  /*0100*/  LEPC R20, `(.L_x_0) ;  /* 0x000000001014794e */ /* 0x000fce0000000000 */
[----:B-1----:R-:W-:Y:S05]  /*0110*/  CALL.ABS.NOINC R2 ;  /* 0x0000000002007343 */ /* 0x002fea0003c00000 */
.L_x_0:
[----:B------:R-:W-:Y:S05]  /*0120*/  EXIT ;  /* 0x000000000000794d */ /* 0x000fea0003800000 */
.L_x_1:
[----:B------:R-:W-:-:S00]  /*0130*/  BRA `(.L_x_1) ;  /* 0xfffffffc00fc7947 */ /* 0x000fc0000383ffff */
[----:B------:R-:W-:-:S00]  /*0140*/  NOP ;  /* 0x0000000000007918 */ /* 0x000fc00000000000 */
        /* <DEDUP_REMOVED lines=11> */
.L_x_2:


//--------------------- .nv.global.init           --------------------------
	.section	.nv.global.init,"aw",@progbits
.nv.global.init:
	.type		$str,@object
	.size		$str,(.L_0 - $str)
$str:
        /*0000*/ 	.byte	0x54, 0x68, 0x69, 0x73, 0x20, 0x69, 0x73, 0x20, 0x69, 0x74, 0x65, 0x72, 0x61, 0x74, 0x69, 0x6f
        /*0010*/ 	.byte	0x6e, 0x20, 0x6e, 0x75, 0x6d, 0x62, 0x65, 0x72, 0x20, 0x25, 0x64, 0x0a, 0x00
.L_0:


//--------------------- .nv.shared.reserved.0     --------------------------
	.section	.nv.shared.reserved.0,"aw",@nobits
	.weak		__nv_reservedSMEM_offset_0_alias
	.size		__nv_reservedSMEM_offset_0_alias, 0, 64
	.other		__nv_reservedSMEM_offset_0_alias,@"STO_CUDA_RESERVED_SHARED STV_DEFAULT"
__nv_reservedSMEM_offset_0_alias:
	.zero		0
	.zero		64


//--------------------- .nv.constant0._Z4loopi    --------------------------
	.section	.nv.constant0._Z4loopi,"a",@progbits
	.sectionflags	@""
	.align	4
.nv.constant0._Z4loopi:
	.zero		900


//--------------------- SYMBOLS --------------------------

	.type		.nv.reservedSmem.offset0,@object
	.size		.nv.reservedSmem.offset0,0x4
	.type		vprintf,@function
